	.headerflags	@"EF_CUDA_TEXMODE_UNIFIED EF_CUDA_64BIT_ADDRESS EF_CUDA_ACCELERATORS EF_CUDA_SM90 EF_CUDA_VIRTUAL_SM(EF_CUDA_SM90)"
	.elftype	@"ET_EXEC"


//--------------------- .nv.info                  --------------------------
	.section	.nv.info,"",@"SHT_CUDA_INFO"
	.align	4


	//----- nvinfo : EIATTR_REGCOUNT
	.align		4
        /*0000*/ 	.byte	0x04, 0x2f
        /*0002*/ 	.short	(.L_1 - .L_0)
	.align		4
.L_0:
        /*0004*/ 	.word	index@(triton_poi_fused_stack_28)
        /*0008*/ 	.word	0x0000000e


	//----- nvinfo : EIATTR_MIN_STACK_SIZE
	.align		4
.L_1:
        /*000c*/ 	.byte	0x04, 0x12
        /*000e*/ 	.short	(.L_3 - .L_2)
	.align		4
.L_2:
        /*0010*/ 	.word	index@(triton_poi_fused_stack_28)
        /*0014*/ 	.word	0x00000000


	//----- nvinfo : EIATTR_FRAME_SIZE
	.align		4
.L_3:
        /*0018*/ 	.byte	0x04, 0x11
        /*001a*/ 	.short	(.L_5 - .L_4)
	.align		4
.L_4:
        /*001c*/ 	.word	index@(triton_poi_fused_stack_28)
        /*0020*/ 	.word	0x00000000


	//----- nvinfo : EIATTR_MIN_STACK_SIZE
	.align		4
.L_5:
        /*0024*/ 	.byte	0x04, 0x12
        /*0026*/ 	.short	(.L_7 - .L_6)
	.align		4
.L_6:
        /*0028*/ 	.word	index@(triton_poi_fused_stack_28)
        /*002c*/ 	.word	0x00000000
.L_7:


//--------------------- .nv.info.triton_poi_fused_stack_28 --------------------------
	.section	.nv.info.triton_poi_fused_stack_28,"",@"SHT_CUDA_INFO"
	.sectionflags	@""
	.align	4


	//----- nvinfo : EIATTR_CUDA_API_VERSION
	.align		4
        /*0000*/ 	.byte	0x04, 0x37
        /*0002*/ 	.short	(.L_9 - .L_8)
.L_8:
        /*0004*/ 	.word	0x0000007c


	//----- nvinfo : EIATTR_KPARAM_INFO
	.align		4
.L_9:
        /*0008*/ 	.byte	0x04, 0x17
        /*000a*/ 	.short	(.L_11 - .L_10)
.L_10:
        /*000c*/ 	.word	0x00000000
        /*0010*/ 	.short	0x0002
        /*0012*/ 	.short	0x0010
        /*0014*/ 	.byte	0x00, 0xf0, 0x11, 0x00


	//----- nvinfo : EIATTR_KPARAM_INFO
	.align		4
.L_11:
        /*0018*/ 	.byte	0x04, 0x17
        /*001a*/ 	.short	(.L_13 - .L_12)
.L_12:
        /*001c*/ 	.word	0x00000000
        /*0020*/ 	.short	0x0001
        /*0022*/ 	.short	0x0008
        /*0024*/ 	.byte	0x00, 0xf4, 0x21, 0x00


	//----- nvinfo : EIATTR_KPARAM_INFO
	.align		4
.L_13:
        /*0028*/ 	.byte	0x04, 0x17
        /*002a*/ 	.short	(.L_15 - .L_14)
.L_14:
        /*002c*/ 	.word	0x00000000
        /*0030*/ 	.short	0x0000
        /*0032*/ 	.short	0x0000
        /*0034*/ 	.byte	0x00, 0xf4, 0x21, 0x00


	//----- nvinfo : EIATTR_SPARSE_MMA_MASK
	.align		4
.L_15:
        /*0038*/ 	.byte	0x03, 0x50
        /*003a*/ 	.short	0x0000


	//----- nvinfo : EIATTR_MAXREG_COUNT
	.align		4
        /*003c*/ 	.byte	0x03, 0x1b
        /*003e*/ 	.short	0x00ff


	//----- nvinfo : EIATTR_EXIT_INSTR_OFFSETS
	.align		4
        /*0040*/ 	.byte	0x04, 0x1c
        /*0042*/ 	.short	(.L_17 - .L_16)


	//   ....[0]....
.L_16:
        /*0044*/ 	.word	0x000001b0


	//----- nvinfo : EIATTR_REQNTID
	.align		4
.L_17:
        /*0048*/ 	.byte	0x04, 0x10
        /*004a*/ 	.short	(.L_19 - .L_18)
.L_18:
        /*004c*/ 	.word	0x00000080
        /*0050*/ 	.word	0x00000001
        /*0054*/ 	.word	0x00000001


	//----- nvinfo : EIATTR_CBANK_PARAM_SIZE
	.align		4
.L_19:
        /*0058*/ 	.byte	0x03, 0x19
        /*005a*/ 	.short	0x0014


	//----- nvinfo : EIATTR_PARAM_CBANK
	.align		4
        /*005c*/ 	.byte	0x04, 0x0a
        /*005e*/ 	.short	(.L_21 - .L_20)
	.align		4
.L_20:
        /*0060*/ 	.word	index@(.nv.constant0.triton_poi_fused_stack_28)
        /*0064*/ 	.short	0x0210
        /*0066*/ 	.short	0x0014


	//----- nvinfo : EIATTR_SW_WAR
	.align		4
.L_21:
        /*0068*/ 	.byte	0x04, 0x36
        /*006a*/ 	.short	(.L_23 - .L_22)
.L_22:
        /*006c*/ 	.word	0x00000008
.L_23:


//--------------------- .nv.callgraph             --------------------------
	.section	.nv.callgraph,"",@"SHT_CUDA_CALLGRAPH"
	.align	4
	.sectionentsize	8
	.align		4
        /*0000*/ 	.word	0x00000000
	.align		4
        /*0004*/ 	.word	0xffffffff
	.align		4
        /*0008*/ 	.word	0x00000000
	.align		4
        /*000c*/ 	.word	0xfffffffe
	.align		4
        /*0010*/ 	.word	0x00000000
	.align		4
        /*0014*/ 	.word	0xfffffffd
	.align		4
        /*0018*/ 	.word	0x00000000
	.align		4
        /*001c*/ 	.word	0xfffffffc


//--------------------- .text.triton_poi_fused_stack_28 --------------------------
	.section	.text.triton_poi_fused_stack_28,"ax",@progbits
	.align	128
        .global         triton_poi_fused_stack_28
        .type           triton_poi_fused_stack_28,@function
        .size           triton_poi_fused_stack_28,(.L_x_1 - triton_poi_fused_stack_28)
        .other          triton_poi_fused_stack_28,@"STO_CUDA_ENTRY STV_DEFAULT"
triton_poi_fused_stack_28:
.text.triton_poi_fused_stack_28:
[----:B------:R-:W-:Y:S01]  /*0000*/  LDC R1, c[0x0][0x28] ;  /* 0x00000a00ff017b82 */ /* 0x000fe20000000800 */
[----:B------:R-:W1:Y:S07]  /*0010*/  S2R R0, SR_TID.X ;  /* 0x0000000000007919 */ /* 0x000e6e0000002100 */
[----:B------:R-:W2:Y:S01]  /*0020*/  LDC.64 R4, c[0x0][0x210] ;  /* 0x00008400ff047b82 */ /* 0x000ea20000000a00 */
[----:B------:R-:W-:Y:S01]  /*0030*/  IMAD.MOV.U32 R8, RZ, RZ, RZ ;  /* 0x000000ffff087224 */ /* 0x000fe200078e00ff */
[----:B------:R-:W-:Y:S01]  /*0040*/  ULDC.64 UR4, c[0x0][0x208] ;  /* 0x0000820000047ab9 */ /* 0x000fe20000000a00 */
[----:B------:R-:W3:Y:S01]  /*0050*/  S2R R9, SR_CTAID.X ;  /* 0x0000000000097919 */ /* 0x000ee20000002500 */
[----:B-1----:R-:W-:-:S05]  /*0060*/  LOP3.LUT R0, R0, 0x7f, RZ, 0xc0, !PT ;  /* 0x0000007f00007812 */ /* 0x002fca00078ec0ff */
[----:B---3--:R-:W-:-:S05]  /*0070*/  IMAD R9, R9, 0x80, R0 ;  /* 0x0000008009097824 */ /* 0x008fca00078e0200 */
[----:B------:R-:W-:Y:S02]  /*0080*/  SHF.R.S32.HI R0, RZ, 0x1f, R9 ;  /* 0x0000001fff007819 */ /* 0x000fe40000011409 */
[C---:B------:R-:W-:Y:S02]  /*0090*/  ISETP.GE.AND P1, PT, R9.reuse, 0x800, PT ;  /* 0x000008000900780c */ /* 0x040fe40003f26270 */
[----:B------:R-:W-:Y:S02]  /*00a0*/  LEA.HI R0, R0, R9, RZ, 0x9 ;  /* 0x0000000900007211 */ /* 0x000fe400078f48ff */
[----:B------:R-:W-:-:S03]  /*00b0*/  ISETP.GT.AND P0, PT, R9, 0x7ff, PT ;  /* 0x000007ff0900780c */ /* 0x000fc60003f04270 */
[C---:B------:R-:W-:Y:S01]  /*00c0*/  IMAD.SHL.U32 R2, R0.reuse, 0x2, RZ ;  /* 0x0000000200027824 */ /* 0x040fe200078e00ff */
[----:B------:R-:W-:-:S04]  /*00d0*/  LOP3.LUT R0, R0, 0xfffffe00, RZ, 0xc0, !PT ;  /* 0xfffffe0000007812 */ /* 0x000fc800078ec0ff */
[----:B------:R-:W-:-:S04]  /*00e0*/  LOP3.LUT R2, R2, 0xfffffc00, RZ, 0xc0, !PT ;  /* 0xfffffc0002027812 */ /* 0x000fc800078ec0ff */
[----:B------:R-:W-:Y:S01]  /*00f0*/  IADD3 R3, R2, R9, -R0 ;  /* 0x0000000902037210 */ /* 0x000fe20007ffe800 */
[----:B------:R-:W-:-:S04]  /*0100*/  IMAD.MOV.U32 R0, RZ, RZ, RZ ;  /* 0x000000ffff007224 */ /* 0x000fc800078e00ff */
[C---:B------:R-:W-:Y:S02]  /*0110*/  VIADD R7, R3.reuse, 0xfffff200 ;  /* 0xfffff20003077836 */ /* 0x040fe40000000000 */
[----:B--2---:R-:W-:-:S04]  /*0120*/  IMAD.WIDE R2, R3, 0x4, R4 ;  /* 0x0000000403027825 */ /* 0x004fc800078e0204 */
[----:B------:R-:W-:Y:S01]  /*0130*/  IMAD.WIDE R4, R7, 0x4, R4 ;  /* 0x0000000407047825 */ /* 0x000fe200078e0204 */
[----:B------:R-:W2:Y:S01]  /*0140*/  @!P1 LDG.E R0, desc[UR4][R2.64] ;  /* 0x0000000402009981 */ /* 0x000ea2000c1e1900 */
[----:B------:R-:W1:Y:S03]  /*0150*/  LDC.64 R6, c[0x0][0x218] ;  /* 0x00008600ff067b82 */ /* 0x000e660000000a00 */
[----:B------:R-:W3:Y:S01]  /*0160*/  @P0 LDG.E R8, desc[UR4][R4.64] ;  /* 0x0000000404080981 */ /* 0x000ee2000c1e1900 */
[----:B-1----:R-:W-:Y:S01]  /*0170*/  IMAD.WIDE R6, R9, 0x4, R6 ;  /* 0x0000000409067825 */ /* 0x002fe200078e0206 */
[----:B--2---:R-:W-:Y:S02]  /*0180*/  SEL R11, R0, RZ, !P1 ;  /* 0x000000ff000b7207 */ /* 0x004fe40004800000 */
[----:B---3--:R-:W-:-:S05]  /*0190*/  @P1 SEL R11, R8, RZ, P0 ;  /* 0x000000ff080b1207 */ /* 0x008fca0000000000 */
[----:B------:R-:W-:Y:S01]  /*01a0*/  STG.E desc[UR4][R6.64], R11 ;  /* 0x0000000b06007986 */ /* 0x000fe2000c101904 */
[----:B------:R-:W-:Y:S05]  /*01b0*/  EXIT ;  /* 0x000000000000794d */ /* 0x000fea0003800000 */
.L_x_0:
[----:B------:R-:W-:-:S00]  /*01c0*/  BRA `(.L_x_0) ;  /* 0xfffffffc00fc7947 */ /* 0x000fc0000383ffff */
[----:B------:R-:W-:-:S00]  /*01d0*/  NOP ;  /* 0x0000000000007918 */ /* 0x000fc00000000000 */
        /* <DEDUP_REMOVED lines=10> */
.L_x_1:


//--------------------- .nv.constant0.triton_poi_fused_stack_28 --------------------------
	.section	.nv.constant0.triton_poi_fused_stack_28,"a",@progbits
	.sectionflags	@""
	.align	4
.nv.constant0.triton_poi_fused_stack_28:
	.zero		548
